	.headerflags	@"EF_CUDA_TEXMODE_UNIFIED EF_CUDA_64BIT_ADDRESS EF_CUDA_ACCELERATORS EF_CUDA_SM90 EF_CUDA_VIRTUAL_SM(EF_CUDA_SM90)"
	.elftype	@"ET_EXEC"


//--------------------- .nv.info                  --------------------------
	.section	.nv.info,"",@"SHT_CUDA_INFO"
	.align	4


	//----- nvinfo : EIATTR_REGCOUNT
	.align		4
        /*0000*/ 	.byte	0x04, 0x2f
        /*0002*/ 	.short	(.L_3 - .L_2)
	.align		4
.L_2:
        /*0004*/ 	.word	index@(triton_poi_fused__native_batch_norm_legit_no_training_relu_54)
        /*0008*/ 	.word	0x00000026


	//----- nvinfo : EIATTR_MIN_STACK_SIZE
	.align		4
.L_3:
        /*000c*/ 	.byte	0x04, 0x12
        /*000e*/ 	.short	(.L_5 - .L_4)
	.align		4
.L_4:
        /*0010*/ 	.word	index@(triton_poi_fused__native_batch_norm_legit_no_training_relu_54)
        /*0014*/ 	.word	0x00000000


	//----- nvinfo : EIATTR_FRAME_SIZE
	.align		4
.L_5:
        /*0018*/ 	.byte	0x04, 0x11
        /*001a*/ 	.short	(.L_7 - .L_6)
	.align		4
.L_6:
        /*001c*/ 	.word	index@(triton_poi_fused__native_batch_norm_legit_no_training_relu_54)
        /*0020*/ 	.word	0x00000000


	//----- nvinfo : EIATTR_MIN_STACK_SIZE
	.align		4
.L_7:
        /*0024*/ 	.byte	0x04, 0x12
        /*0026*/ 	.short	(.L_9 - .L_8)
	.align		4
.L_8:
        /*0028*/ 	.word	index@(triton_poi_fused__native_batch_norm_legit_no_training_relu_54)
        /*002c*/ 	.word	0x00000000
.L_9:


//--------------------- .nv.info.triton_poi_fused__native_batch_norm_legit_no_training_relu_54 --------------------------
	.section	.nv.info.triton_poi_fused__native_batch_norm_legit_no_training_relu_54,"",@"SHT_CUDA_INFO"
	.sectionflags	@""
	.align	4


	//----- nvinfo : EIATTR_CUDA_API_VERSION
	.align		4
        /*0000*/ 	.byte	0x04, 0x37
        /*0002*/ 	.short	(.L_11 - .L_10)
.L_10:
        /*0004*/ 	.word	0x0000007c


	//----- nvinfo : EIATTR_KPARAM_INFO
	.align		4
.L_11:
        /*0008*/ 	.byte	0x04, 0x17
        /*000a*/ 	.short	(.L_13 - .L_12)
.L_12:
        /*000c*/ 	.word	0x00000000
        /*0010*/ 	.short	0x0006
        /*0012*/ 	.short	0x0030
        /*0014*/ 	.byte	0x00, 0xf0, 0x11, 0x00


	//----- nvinfo : EIATTR_KPARAM_INFO
	.align		4
.L_13:
        /*0018*/ 	.byte	0x04, 0x17
        /*001a*/ 	.short	(.L_15 - .L_14)
.L_14:
        /*001c*/ 	.word	0x00000000
        /*0020*/ 	.short	0x0005
        /*0022*/ 	.short	0x0028
        /*0024*/ 	.byte	0x00, 0xf4, 0x21, 0x00


	//----- nvinfo : EIATTR_KPARAM_INFO
	.align		4
.L_15:
        /*0028*/ 	.byte	0x04, 0x17
        /*002a*/ 	.short	(.L_17 - .L_16)
.L_16:
        /*002c*/ 	.word	0x00000000
        /*0030*/ 	.short	0x0004
        /*0032*/ 	.short	0x0020
        /*0034*/ 	.byte	0x00, 0xf4, 0x21, 0x00


	//----- nvinfo : EIATTR_KPARAM_INFO
	.align		4
.L_17:
        /*0038*/ 	.byte	0x04, 0x17
        /*003a*/ 	.short	(.L_19 - .L_18)
.L_18:
        /*003c*/ 	.word	0x00000000
        /*0040*/ 	.short	0x0003
        /*0042*/ 	.short	0x0018
        /*0044*/ 	.byte	0x00, 0xf4, 0x21, 0x00


	//----- nvinfo : EIATTR_KPARAM_INFO
	.align		4
.L_19:
        /*0048*/ 	.byte	0x04, 0x17
        /*004a*/ 	.short	(.L_21 - .L_20)
.L_20:
        /*004c*/ 	.word	0x00000000
        /*0050*/ 	.short	0x0002
        /*0052*/ 	.short	0x0010
        /*0054*/ 	.byte	0x00, 0xf4, 0x21, 0x00


	//----- nvinfo : EIATTR_KPARAM_INFO
	.align		4
.L_21:
        /*0058*/ 	.byte	0x04, 0x17
        /*005a*/ 	.short	(.L_23 - .L_22)
.L_22:
        /*005c*/ 	.word	0x00000000
        /*0060*/ 	.short	0x0001
        /*0062*/ 	.short	0x0008
        /*0064*/ 	.byte	0x00, 0xf4, 0x21, 0x00


	//----- nvinfo : EIATTR_KPARAM_INFO
	.align		4
.L_23:
        /*0068*/ 	.byte	0x04, 0x17
        /*006a*/ 	.short	(.L_25 - .L_24)
.L_24:
        /*006c*/ 	.word	0x00000000
        /*0070*/ 	.short	0x0000
        /*0072*/ 	.short	0x0000
        /*0074*/ 	.byte	0x00, 0xf4, 0x21, 0x00


	//----- nvinfo : EIATTR_SPARSE_MMA_MASK
	.align		4
.L_25:
        /*0078*/ 	.byte	0x03, 0x50
        /*007a*/ 	.short	0x0000


	//----- nvinfo : EIATTR_MAXREG_COUNT
	.align		4
        /*007c*/ 	.byte	0x03, 0x1b
        /*007e*/ 	.short	0x00ff


	//----- nvinfo : EIATTR_EXIT_INSTR_OFFSETS
	.align		4
        /*0080*/ 	.byte	0x04, 0x1c
        /*0082*/ 	.short	(.L_27 - .L_26)


	//   ....[0]....
.L_26:
        /*0084*/ 	.word	0x00000a50


	//----- nvinfo : EIATTR_REQNTID
	.align		4
.L_27:
        /*0088*/ 	.byte	0x04, 0x10
        /*008a*/ 	.short	(.L_29 - .L_28)
.L_28:
        /*008c*/ 	.word	0x00000080
        /*0090*/ 	.word	0x00000001
        /*0094*/ 	.word	0x00000001


	//----- nvinfo : EIATTR_CBANK_PARAM_SIZE
	.align		4
.L_29:
        /*0098*/ 	.byte	0x03, 0x19
        /*009a*/ 	.short	0x0034


	//----- nvinfo : EIATTR_PARAM_CBANK
	.align		4
        /*009c*/ 	.byte	0x04, 0x0a
        /*009e*/ 	.short	(.L_31 - .L_30)
	.align		4
.L_30:
        /*00a0*/ 	.word	index@(.nv.constant0.triton_poi_fused__native_batch_norm_legit_no_training_relu_54)
        /*00a4*/ 	.short	0x0210
        /*00a6*/ 	.short	0x0034


	//----- nvinfo : EIATTR_SW_WAR
	.align		4
.L_31:
        /*00a8*/ 	.byte	0x04, 0x36
        /*00aa*/ 	.short	(.L_33 - .L_32)
.L_32:
        /*00ac*/ 	.word	0x00000008
.L_33:


//--------------------- .nv.callgraph             --------------------------
	.section	.nv.callgraph,"",@"SHT_CUDA_CALLGRAPH"
	.align	4
	.sectionentsize	8
	.align		4
        /*0000*/ 	.word	0x00000000
	.align		4
        /*0004*/ 	.word	0xffffffff
	.align		4
        /*0008*/ 	.word	0x00000000
	.align		4
        /*000c*/ 	.word	0xfffffffe
	.align		4
        /*0010*/ 	.word	0x00000000
	.align		4
        /*0014*/ 	.word	0xfffffffd
	.align		4
        /*0018*/ 	.word	0x00000000
	.align		4
        /*001c*/ 	.word	0xfffffffc


//--------------------- .nv.constant4             --------------------------
	.section	.nv.constant4,"a",@progbits
	.align	8
	.align		8
.nv.constant4:
        /*0000*/ 	.dword	_$_str
	.align		8
        /*0008*/ 	.dword	_$_str_$_2


//--------------------- .text.triton_poi_fused__native_batch_norm_legit_no_training_relu_54 --------------------------
	.section	.text.triton_poi_fused__native_batch_norm_legit_no_training_relu_54,"ax",@progbits
	.align	128
        .global         triton_poi_fused__native_batch_norm_legit_no_training_relu_54
        .type           triton_poi_fused__native_batch_norm_legit_no_training_relu_54,@function
        .size           triton_poi_fused__native_batch_norm_legit_no_training_relu_54,(.L_x_1 - triton_poi_fused__native_batch_norm_legit_no_training_relu_54)
        .other          triton_poi_fused__native_batch_norm_legit_no_training_relu_54,@"STO_CUDA_ENTRY STV_DEFAULT"
triton_poi_fused__native_batch_norm_legit_no_training_relu_54:
.text.triton_poi_fused__native_batch_norm_legit_no_training_relu_54:
[----:B------:R-:W-:Y:S01]  /*0000*/  LDC R1, c[0x0][0x28] ;  /* 0x00000a00ff017b82 */ /* 0x000fe20000000800 */
[----:B------:R-:W1:Y:S07]  /*0010*/  S2R R0, SR_TID.X ;  /* 0x0000000000007919 */ /* 0x000e6e0000002100 */
[----:B------:R-:W2:Y:S01]  /*0020*/  LDC.64 R16, c[0x0][0x220] ;  /* 0x00008800ff107b82 */ /* 0x000ea20000000a00 */
[----:B------:R-:W-:Y:S01]  /*0030*/  ULDC.64 UR4, c[0x0][0x208] ;  /* 0x0000820000047ab9 */ /* 0x000fe20000000a00 */
[----:B------:R-:W3:Y:S06]  /*0040*/  S2R R3, SR_CTAID.X ;  /* 0x0000000000037919 */ /* 0x000eec0000002500 */
[----:B------:R-:W4:Y:S08]  /*0050*/  LDC.64 R20, c[0x0][0x218] ;  /* 0x00008600ff147b82 */ /* 0x000f300000000a00 */
[----:B------:R-:W5:Y:S08]  /*0060*/  LDC.64 R22, c[0x0][0x210] ;  /* 0x00008400ff167b82 */ /* 0x000f700000000a00 */
[----:B------:R-:W5:Y:S01]  /*0070*/  LDC.64 R32, c[0x0][0x230] ;  /* 0x00008c00ff207b82 */ /* 0x000f620000000a00 */
[----:B-1----:R-:W-:-:S04]  /*0080*/  SHF.L.U32 R0, R0, 0x2, RZ ;  /* 0x0000000200007819 */ /* 0x002fc800000006ff */
[----:B------:R-:W-:-:S04]  /*0090*/  LOP3.LUT R0, R0, 0x1fc, RZ, 0xc0, !PT ;  /* 0x000001fc00007812 */ /* 0x000fc800078ec0ff */
[----:B---3--:R-:W-:-:S05]  /*00a0*/  LEA R2, R3, R0, 0xa ;  /* 0x0000000003027211 */ /* 0x008fca00078e50ff */
[----:B------:R-:W-:-:S05]  /*00b0*/  IMAD.HI R0, R2, 0x2aaaaaab, RZ ;  /* 0x2aaaaaab02007827 */ /* 0x000fca00078e02ff */
[----:B------:R-:W-:-:S04]  /*00c0*/  SHF.R.U32.HI R3, RZ, 0x1f, R0 ;  /* 0x0000001fff037819 */ /* 0x000fc80000011600 */
[----:B------:R-:W-:-:S05]  /*00d0*/  LEA.HI R3, R0, R3, RZ, 0x18 ;  /* 0x0000000300037211 */ /* 0x000fca00078fc0ff */
[----:B------:R-:W-:-:S04]  /*00e0*/  IMAD R19, R3, -0x600, R2 ;  /* 0xfffffa0003137824 */ /* 0x000fc800078e0202 */
[----:B--2---:R-:W-:-:S06]  /*00f0*/  IMAD.WIDE R12, R19, 0x4, R16 ;  /* 0x00000004130c7825 */ /* 0x004fcc00078e0210 */
[----:B------:R-:W2:Y:S01]  /*0100*/  LDG.E.EL.128 R12, desc[UR4][R12.64] ;  /* 0x000000040c0c7981 */ /* 0x000ea2000c2e1d00 */
[----:B------:R-:W-:Y:S01]  /*0110*/  IADD3 R3, R2, 0x200, RZ ;  /* 0x0000020002037810 */ /* 0x000fe20007ffe0ff */
[----:B----4-:R-:W-:-:S04]  /*0120*/  IMAD.WIDE R8, R19, 0x4, R20 ;  /* 0x0000000413087825 */ /* 0x010fc800078e0214 */
[----:B------:R-:W-:Y:S02]  /*0130*/  IMAD.HI R0, R3, 0x2aaaaaab, RZ ;  /* 0x2aaaaaab03007827 */ /* 0x000fe400078e02ff */
[----:B------:R-:W3:Y:S02]  /*0140*/  LDG.E.EL.128 R8, desc[UR4][R8.64] ;  /* 0x0000000408087981 */ /* 0x000ee4000c2e1d00 */
[----:B-----5:R-:W-:Y:S01]  /*0150*/  IMAD.WIDE R22, R2, 0x4, R22 ;  /* 0x0000000402167825 */ /* 0x020fe200078e0216 */
[----:B------:R-:W-:-:S04]  /*0160*/  SHF.R.U32.HI R25, RZ, 0x1f, R0 ;  /* 0x0000001fff197819 */ /* 0x000fc80000011600 */
[----:B------:R-:W3:Y:S01]  /*0170*/  LDG.E.128 R4, desc[UR4][R22.64] ;  /* 0x0000000416047981 */ /* 0x000ee2000c1e1d00 */
[----:B------:R-:W-:-:S03]  /*0180*/  LEA.HI R0, R0, R25, RZ, 0x18 ;  /* 0x0000001900007211 */ /* 0x000fc600078fc0ff */
[----:B------:R1:W4:Y:S02]  /*0190*/  LDG.E.128 R28, desc[UR4][R22.64+0x800] ;  /* 0x00080004161c7981 */ /* 0x000324000c1e1d00 */
[----:B------:R-:W-:-:S04]  /*01a0*/  IMAD R3, R0, -0x600, R3 ;  /* 0xfffffa0000037824 */ /* 0x000fc800078e0203 */
[----:B------:R-:W-:Y:S01]  /*01b0*/  IMAD.WIDE R24, R3, 0x4, R20 ;  /* 0x0000000403187825 */ /* 0x000fe200078e0214 */
[----:B-1----:R-:W1:Y:S05]  /*01c0*/  LDC.64 R22, c[0x0][0x228] ;  /* 0x00008a00ff167b82 */ /* 0x002e6a0000000a00 */
[----:B------:R-:W4:Y:S01]  /*01d0*/  LDG.E.EL.128 R24, desc[UR4][R24.64] ;  /* 0x0000000418187981 */ /* 0x000f22000c2e1d00 */
[----:B------:R-:W-:Y:S01]  /*01e0*/  HFMA2.MMA R0, -RZ, RZ, 1.625, 0 ;  /* 0x3e800000ff007435 */ /* 0x000fe200000001ff */
[----:B-1----:R-:W-:-:S04]  /*01f0*/  IMAD.WIDE R34, R19, 0x4, R22 ;  /* 0x0000000413227825 */ /* 0x002fc800078e0216 */
[----:B--2---:R-:W-:Y:S01]  /*0200*/  FADD R18, R12, 0.0010000000474974513054 ;  /* 0x3a83126f0c127421 */ /* 0x004fe20000000000 */
[----:B------:R-:W-:-:S05]  /*0210*/  FADD R20, R13, 0.0010000000474974513054 ;  /* 0x3a83126f0d147421 */ /* 0x000fca0000000000 */
[----:B------:R-:W1:Y:S01]  /*0220*/  MUFU.SQRT R18, R18 ;  /* 0x0000001200127308 */ /* 0x000e620000002000 */
[----:B------:R-:W-:-:S07]  /*0230*/  FADD R14, R14, 0.0010000000474974513054 ;  /* 0x3a83126f0e0e7421 */ /* 0x000fce0000000000 */
[----:B------:R-:W2:Y:S01]  /*0240*/  MUFU.SQRT R20, R20 ;  /* 0x0000001400147308 */ /* 0x000ea20000002000 */
[----:B------:R-:W-:-:S07]  /*0250*/  FADD R15, R15, 0.0010000000474974513054 ;  /* 0x3a83126f0f0f7421 */ /* 0x000fce0000000000 */
[----:B------:R-:W5:Y:S01]  /*0260*/  MUFU.SQRT R12, R14 ;  /* 0x0000000e000c7308 */ /* 0x000f620000002000 */
[----:B-1----:R-:W-:-:S07]  /*0270*/  FSETP.GT.AND P6, PT, R18, 8.50705917302346158658e+37, PT ;  /* 0x7e8000001200780b */ /* 0x002fce0003fc4000 */
[----:B------:R-:W1:Y:S01]  /*0280*/  MUFU.SQRT R13, R15 ;  /* 0x0000000f000d7308 */ /* 0x000e620000002000 */
[----:B--2---:R-:W-:Y:S02]  /*0290*/  FSETP.GT.AND P5, PT, R20, 8.50705917302346158658e+37, PT ;  /* 0x7e8000001400780b */ /* 0x004fe40003fa4000 */
[----:B------:R-:W-:Y:S02]  /*02a0*/  FSETP.GEU.AND P4, PT, R18, 1.175494350822287508e-38, PT ;  /* 0x008000001200780b */ /* 0x000fe40003f8e000 */
[----:B------:R-:W-:Y:S02]  /*02b0*/  FSETP.GEU.AND P3, PT, R20, 1.175494350822287508e-38, PT ;  /* 0x008000001400780b */ /* 0x000fe40003f6e000 */
[----:B-----5:R-:W-:Y:S01]  /*02c0*/  FSETP.GT.AND P2, PT, R12, 8.50705917302346158658e+37, PT ;  /* 0x7e8000000c00780b */ /* 0x020fe20003f44000 */
[----:B------:R-:W-:Y:S01]  /*02d0*/  @P6 FMUL R18, R18, 0.25 ;  /* 0x3e80000012126820 */ /* 0x000fe20000400000 */
[----:B---3--:R-:W-:Y:S01]  /*02e0*/  FADD R4, R4, -R8 ;  /* 0x8000000804047221 */ /* 0x008fe20000000000 */
[----:B------:R-:W-:-:S02]  /*02f0*/  FSETP.GEU.AND P0, PT, R12, 1.175494350822287508e-38, PT ;  /* 0x008000000c00780b */ /* 0x000fc40003f0e000 */
[----:B------:R-:W-:Y:S02]  /*0300*/  FSEL R8, R0, 1, P6 ;  /* 0x3f80000000087808 */ /* 0x000fe40003000000 */
[----:B------:R-:W-:Y:S01]  /*0310*/  @P5 FMUL R20, R20, 0.25 ;  /* 0x3e80000014145820 */ /* 0x000fe20000400000 */
[C---:B-1----:R-:W-:Y:S01]  /*0320*/  FSETP.GT.AND P1, PT, R13.reuse, 8.50705917302346158658e+37, PT ;  /* 0x7e8000000d00780b */ /* 0x042fe20003f24000 */
[----:B------:R-:W-:Y:S01]  /*0330*/  @!P4 FMUL R18, R18, 16777216 ;  /* 0x4b8000001212c820 */ /* 0x000fe20000400000 */
[----:B------:R-:W-:Y:S01]  /*0340*/  FSETP.GEU.AND P6, PT, R13, 1.175494350822287508e-38, PT ;  /* 0x008000000d00780b */ /* 0x000fe20003fce000 */
[----:B------:R-:W-:Y:S01]  /*0350*/  @!P3 FMUL R20, R20, 16777216 ;  /* 0x4b8000001414b820 */ /* 0x000fe20000400000 */
[----:B------:R-:W-:Y:S02]  /*0360*/  FADD R5, R5, -R9 ;  /* 0x8000000905057221 */ /* 0x000fe40000000000 */
[----:B------:R-:W1:Y:S01]  /*0370*/  MUFU.RCP R9, R18 ;  /* 0x0000001200097308 */ /* 0x000e620000001000 */
[----:B------:R-:W-:Y:S01]  /*0380*/  @P2 FMUL R12, R12, 0.25 ;  /* 0x3e8000000c0c2820 */ /* 0x000fe20000400000 */
[----:B------:R-:W-:-:S06]  /*0390*/  FADD R7, R7, -R11 ;  /* 0x8000000b07077221 */ /* 0x000fcc0000000000 */
[----:B------:R-:W2:Y:S01]  /*03a0*/  MUFU.RCP R20, R20 ;  /* 0x0000001400147308 */ /* 0x000ea20000001000 */
[----:B------:R-:W-:Y:S01]  /*03b0*/  @P1 FMUL R13, R13, 0.25 ;  /* 0x3e8000000d0d1820 */ /* 0x000fe20000400000 */
[----:B------:R-:W-:Y:S01]  /*03c0*/  @!P0 FMUL R12, R12, 16777216 ;  /* 0x4b8000000c0c8820 */ /* 0x000fe20000400000 */
[----:B------:R-:W-:Y:S01]  /*03d0*/  FSEL R11, R0, 1, P5 ;  /* 0x3f800000000b7808 */ /* 0x000fe20002800000 */
[----:B----4-:R-:W-:Y:S01]  /*03e0*/  FADD R29, R29, -R25 ;  /* 0x800000191d1d7221 */ /* 0x010fe20000000000 */
[----:B------:R-:W-:Y:S01]  /*03f0*/  @!P6 FMUL R13, R13, 16777216 ;  /* 0x4b8000000d0de820 */ /* 0x000fe20000400000 */
[----:B------:R-:W-:Y:S01]  /*0400*/  FADD R24, R28, -R24 ;  /* 0x800000181c187221 */ /* 0x000fe20000000000 */
[----:B------:R-:W-:Y:S01]  /*0410*/  @!P4 FMUL R8, R8, 16777216 ;  /* 0x4b8000000808c820 */ /* 0x000fe20000400000 */
[----:B------:R-:W3:Y:S01]  /*0420*/  MUFU.RCP R25, R12 ;  /* 0x0000000c00197308 */ /* 0x000ee20000001000 */
[----:B------:R-:W-:Y:S02]  /*0430*/  @!P3 FMUL R11, R11, 16777216 ;  /* 0x4b8000000b0bb820 */ /* 0x000fe40000400000 */
[----:B-1----:R-:W-:Y:S01]  /*0440*/  FMUL R9, R9, R8 ;  /* 0x0000000809097220 */ /* 0x002fe20000400000 */
[----:B------:R-:W-:-:S04]  /*0450*/  FSEL R8, R0, 1, P2 ;  /* 0x3f80000000087808 */ /* 0x000fc80001000000 */
[----:B------:R-:W1:Y:S01]  /*0460*/  MUFU.RCP R28, R13 ;  /* 0x0000000d001c7308 */ /* 0x000e620000001000 */
[----:B--2---:R-:W-:Y:S01]  /*0470*/  FMUL R18, R20, R11 ;  /* 0x0000000b14127220 */ /* 0x004fe20000400000 */
[----:B------:R-:W-:Y:S01]  /*0480*/  FSEL R11, R0, 1, P1 ;  /* 0x3f800000000b7808 */ /* 0x000fe20000800000 */
[----:B------:R-:W-:Y:S01]  /*0490*/  @!P0 FMUL R8, R8, 16777216 ;  /* 0x4b80000008088820 */ /* 0x000fe20000400000 */
[----:B------:R-:W-:-:S03]  /*04a0*/  FMUL R21, R9, R4 ;  /* 0x0000000409157220 */ /* 0x000fc60000400000 */
[----:B------:R-:W-:Y:S01]  /*04b0*/  @!P6 FMUL R11, R11, 16777216 ;  /* 0x4b8000000b0be820 */ /* 0x000fe20000400000 */
[----:B---3--:R-:W-:Y:S01]  /*04c0*/  FMUL R25, R25, R8 ;  /* 0x0000000819197220 */ /* 0x008fe20000400000 */
[----:B------:R-:W-:Y:S01]  /*04d0*/  FADD R6, R6, -R10 ;  /* 0x8000000a06067221 */ /* 0x000fe20000000000 */
[----:B0-----:R-:W-:-:S04]  /*04e0*/  IMAD.WIDE R8, R19, 0x4, R32 ;  /* 0x0000000413087825 */ /* 0x001fc800078e0220 */
[----:B------:R-:W-:Y:S01]  /*04f0*/  FMUL R18, R18, R5 ;  /* 0x0000000512127220 */ /* 0x000fe20000400000 */
[----:B-1----:R-:W-:Y:S01]  /*0500*/  FMUL R28, R28, R11 ;  /* 0x0000000b1c1c7220 */ /* 0x002fe20000400000 */
[----:B------:R-:W-:Y:S01]  /*0510*/  FMUL R25, R25, R6 ;  /* 0x0000000619197220 */ /* 0x000fe20000400000 */
[----:B------:R-:W2:Y:S02]  /*0520*/  LDG.E.EL.128 R8, desc[UR4][R8.64] ;  /* 0x0000000408087981 */ /* 0x000ea4000c2e1d00 */
[----:B------:R-:W-:Y:S02]  /*0530*/  FMUL R28, R28, R7 ;  /* 0x000000071c1c7220 */ /* 0x000fe40000400000 */
[----:B------:R-:W2:Y:S01]  /*0540*/  LDG.E.EL.128 R4, desc[UR4][R34.64] ;  /* 0x0000000422047981 */ /* 0x000ea2000c2e1d00 */
[----:B------:R-:W-:-:S06]  /*0550*/  IMAD.WIDE R12, R3, 0x4, R16 ;  /* 0x00000004030c7825 */ /* 0x000fcc00078e0210 */
[----:B------:R-:W3:Y:S01]  /*0560*/  LDG.E.EL.128 R12, desc[UR4][R12.64] ;  /* 0x000000040c0c7981 */ /* 0x000ee2000c2e1d00 */
[----:B------:R-:W-:-:S04]  /*0570*/  IMAD.WIDE R16, R3, 0x4, R22 ;  /* 0x0000000403107825 */ /* 0x000fc800078e0216 */
[----:B------:R-:W-:-:S04]  /*0580*/  IMAD.WIDE R22, R3, 0x4, R32 ;  /* 0x0000000403167825 */ /* 0x000fc800078e0220 */
[----:B--2---:R-:W-:Y:S01]  /*0590*/  FFMA R4, R4, R21, R8 ;  /* 0x0000001504047223 */ /* 0x004fe20000000008 */
[----:B------:R-:W-:Y:S01]  /*05a0*/  FFMA R5, R5, R18, R9 ;  /* 0x0000001205057223 */ /* 0x000fe20000000009 */
[----:B------:R-:W2:Y:S04]  /*05b0*/  LDG.E.EL.128 R20, desc[UR4][R22.64] ;  /* 0x0000000416147981 */ /* 0x000ea8000c2e1d00 */
[----:B------:R-:W2:Y:S01]  /*05c0*/  LDG.E.EL.128 R16, desc[UR4][R16.64] ;  /* 0x0000000410107981 */ /* 0x000ea2000c2e1d00 */
[----:B---3--:R-:W-:-:S06]  /*05d0*/  FADD R3, R12, 0.0010000000474974513054 ;  /* 0x3a83126f0c037421 */ /* 0x008fcc0000000000 */
[----:B------:R-:W0:Y:S01]  /*05e0*/  MUFU.SQRT R3, R3 ;  /* 0x0000000300037308 */ /* 0x000e220000002000 */
[----:B------:R-:W-:Y:S01]  /*05f0*/  FADD R13, R13, 0.0010000000474974513054 ;  /* 0x3a83126f0d0d7421 */ /* 0x000fe20000000000 */
[----:B------:R-:W-:Y:S01]  /*0600*/  FADD R14, R14, 0.0010000000474974513054 ;  /* 0x3a83126f0e0e7421 */ /* 0x000fe20000000000 */
[----:B------:R-:W-:Y:S01]  /*0610*/  FADD R15, R15, 0.0010000000474974513054 ;  /* 0x3a83126f0f0f7421 */ /* 0x000fe20000000000 */
[----:B------:R-:W-:Y:S01]  /*0620*/  FFMA R6, R6, R25, R10 ;  /* 0x0000001906067223 */ /* 0x000fe2000000000a */
[----:B------:R-:W-:-:S03]  /*0630*/  FFMA R7, R7, R28, R11 ;  /* 0x0000001c07077223 */ /* 0x000fc6000000000b */
[----:B------:R-:W1:Y:S08]  /*0640*/  MUFU.SQRT R11, R13 ;  /* 0x0000000d000b7308 */ /* 0x000e700000002000 */
[----:B------:R-:W3:Y:S01]  /*0650*/  MUFU.SQRT R12, R14 ;  /* 0x0000000e000c7308 */ /* 0x000ee20000002000 */
[----:B0-----:R-:W-:-:S07]  /*0660*/  FSETP.GT.AND P6, PT, R3, 8.50705917302346158658e+37, PT ;  /* 0x7e8000000300780b */ /* 0x001fce0003fc4000 */
[----:B------:R-:W0:Y:S01]  /*0670*/  MUFU.SQRT R10, R15 ;  /* 0x0000000f000a7308 */ /* 0x000e220000002000 */
[----:B------:R-:W-:Y:S02]  /*0680*/  FSETP.GEU.AND P5, PT, R3, 1.175494350822287508e-38, PT ;  /* 0x008000000300780b */ /* 0x000fe40003fae000 */
[----:B-1----:R-:W-:Y:S02]  /*0690*/  FSETP.GT.AND P4, PT, R11, 8.50705917302346158658e+37, PT ;  /* 0x7e8000000b00780b */ /* 0x002fe40003f84000 */
[----:B---3--:R-:W-:Y:S01]  /*06a0*/  FSETP.GT.AND P2, PT, R12, 8.50705917302346158658e+37, PT ;  /* 0x7e8000000c00780b */ /* 0x008fe20003f44000 */
[----:B------:R-:W-:Y:S01]  /*06b0*/  @P6 FMUL R3, R3, 0.25 ;  /* 0x3e80000003036820 */ /* 0x000fe20000400000 */
[----:B------:R-:W-:Y:S02]  /*06c0*/  FSEL R8, R0, 1, P6 ;  /* 0x3f80000000087808 */ /* 0x000fe40003000000 */
[----:B------:R-:W-:Y:S02]  /*06d0*/  FSETP.GEU.AND P3, PT, R11, 1.175494350822287508e-38, PT ;  /* 0x008000000b00780b */ /* 0x000fe40003f6e000 */
[----:B0-----:R-:W-:-:S02]  /*06e0*/  FSETP.GT.AND P1, PT, R10, 8.50705917302346158658e+37, PT ;  /* 0x7e8000000a00780b */ /* 0x001fc40003f24000 */
[----:B------:R-:W-:Y:S02]  /*06f0*/  FSETP.GEU.AND P0, PT, R12, 1.175494350822287508e-38, PT ;  /* 0x008000000c00780b */ /* 0x000fe40003f0e000 */
[----:B------:R-:W-:Y:S01]  /*0700*/  FSETP.GEU.AND P6, PT, R10, 1.175494350822287508e-38, PT ;  /* 0x008000000a00780b */ /* 0x000fe20003fce000 */
[----:B------:R-:W-:Y:S01]  /*0710*/  @!P5 FMUL R3, R3, 16777216 ;  /* 0x4b8000000303d820 */ /* 0x000fe20000400000 */
[----:B------:R-:W-:Y:S01]  /*0720*/  @P4 FMUL R11, R11, 0.25 ;  /* 0x3e8000000b0b4820 */ /* 0x000fe20000400000 */
[----:B------:R-:W-:-:S04]  /*0730*/  @P2 FMUL R12, R12, 0.25 ;  /* 0x3e8000000c0c2820 */ /* 0x000fc80000400000 */
[----:B------:R-:W0:Y:S02]  /*0740*/  MUFU.RCP R3, R3 ;  /* 0x0000000300037308 */ /* 0x000e240000001000 */
[----:B------:R-:W-:Y:S01]  /*0750*/  @P1 FMUL R10, R10, 0.25 ;  /* 0x3e8000000a0a1820 */ /* 0x000fe20000400000 */
[----:B------:R-:W-:Y:S01]  /*0760*/  @!P3 FMUL R11, R11, 16777216 ;  /* 0x4b8000000b0bb820 */ /* 0x000fe20000400000 */
[----:B------:R-:W-:Y:S02]  /*0770*/  @!P0 FMUL R12, R12, 16777216 ;  /* 0x4b8000000c0c8820 */ /* 0x000fe40000400000 */
[----:B------:R-:W-:Y:S01]  /*0780*/  @!P6 FMUL R10, R10, 16777216 ;  /* 0x4b8000000a0ae820 */ /* 0x000fe20000400000 */
[----:B------:R-:W-:Y:S02]  /*0790*/  @!P5 FMUL R8, R8, 16777216 ;  /* 0x4b8000000808d820 */ /* 0x000fe40000400000 */
[----:B------:R-:W1:Y:S01]  /*07a0*/  MUFU.RCP R11, R11 ;  /* 0x0000000b000b7308 */ /* 0x000e620000001000 */
[----:B------:R-:W-:-:S07]  /*07b0*/  FSEL R14, R0, 1, P4 ;  /* 0x3f800000000e7808 */ /* 0x000fce0002000000 */
[----:B------:R-:W3:Y:S01]  /*07c0*/  MUFU.RCP R12, R12 ;  /* 0x0000000c000c7308 */ /* 0x000ee20000001000 */
[----:B------:R-:W-:-:S07]  /*07d0*/  FSEL R13, R0, 1, P2 ;  /* 0x3f800000000d7808 */ /* 0x000fce0001000000 */
[----:B------:R-:W4:Y:S01]  /*07e0*/  MUFU.RCP R10, R10 ;  /* 0x0000000a000a7308 */ /* 0x000f220000001000 */
[----:B------:R-:W-:Y:S01]  /*07f0*/  FSEL R15, R0, 1, P1 ;  /* 0x3f800000000f7808 */ /* 0x000fe20000800000 */
[----:B0-----:R-:W-:Y:S02]  /*0800*/  FMUL R3, R3, R8 ;  /* 0x0000000803037220 */ /* 0x001fe40000400000 */
[----:B------:R-:W0:Y:S01]  /*0810*/  LDC.64 R8, c[0x0][0x238] ;  /* 0x00008e00ff087b82 */ /* 0x000e220000000a00 */
[----:B------:R-:W-:Y:S01]  /*0820*/  @!P3 FMUL R14, R14, 16777216 ;  /* 0x4b8000000e0eb820 */ /* 0x000fe20000400000 */
[----:B------:R-:W-:Y:S01]  /*0830*/  @!P0 FMUL R13, R13, 16777216 ;  /* 0x4b8000000d0d8820 */ /* 0x000fe20000400000 */
[----:B------:R-:W-:Y:S01]  /*0840*/  @!P6 FMUL R15, R15, 16777216 ;  /* 0x4b8000000f0fe820 */ /* 0x000fe20000400000 */
[----:B------:R-:W-:Y:S01]  /*0850*/  FADD R26, R30, -R26 ;  /* 0x8000001a1e1a7221 */ /* 0x000fe20000000000 */
[----:B------:R-:W-:Y:S01]  /*0860*/  FADD R27, R31, -R27 ;  /* 0x8000001b1f1b7221 */ /* 0x000fe20000000000 */
[----:B-1----:R-:W-:Y:S01]  /*0870*/  FMUL R14, R11, R14 ;  /* 0x0000000e0b0e7220 */ /* 0x002fe20000400000 */
[----:B---3--:R-:W-:Y:S01]  /*0880*/  FMUL R13, R12, R13 ;  /* 0x0000000d0c0d7220 */ /* 0x008fe20000400000 */
[----:B----4-:R-:W-:Y:S01]  /*0890*/  FMUL R0, R10, R15 ;  /* 0x0000000f0a007220 */ /* 0x010fe20000400000 */
[----:B------:R-:W-:Y:S01]  /*08a0*/  FMUL R3, R3, R24 ;  /* 0x0000001803037220 */ /* 0x000fe20000400000 */
[----:B------:R-:W-:Y:S01]  /*08b0*/  FMUL R14, R14, R29 ;  /* 0x0000001d0e0e7220 */ /* 0x000fe20000400000 */
[----:B------:R-:W-:Y:S01]  /*08c0*/  FMUL R13, R13, R26 ;  /* 0x0000001a0d0d7220 */ /* 0x000fe20000400000 */
[----:B------:R-:W-:Y:S01]  /*08d0*/  FMUL R0, R0, R27 ;  /* 0x0000001b00007220 */ /* 0x000fe20000400000 */
[----:B------:R-:W-:-:S02]  /*08e0*/  FSETP.GEU.AND P6, PT, R7, RZ, PT ;  /* 0x000000ff0700720b */ /* 0x000fc40003fce000 */
[----:B------:R-:W-:Y:S02]  /*08f0*/  FSETP.GEU.AND P0, PT, R6, RZ, PT ;  /* 0x000000ff0600720b */ /* 0x000fe40003f0e000 */
[----:B------:R-:W-:Y:S02]  /*0900*/  SEL R7, R7, RZ, P6 ;  /* 0x000000ff07077207 */ /* 0x000fe40003000000 */
[C---:B------:R-:W-:Y:S02]  /*0910*/  FSETP.GEU.AND P1, PT, R5.reuse, RZ, PT ;  /* 0x000000ff0500720b */ /* 0x040fe40003f2e000 */
[----:B------:R-:W-:Y:S01]  /*0920*/  FSETP.GEU.AND P2, PT, R4, RZ, PT ;  /* 0x000000ff0400720b */ /* 0x000fe20003f4e000 */
[----:B0-----:R-:W-:Y:S01]  /*0930*/  IMAD.WIDE R8, R2, 0x4, R8 ;  /* 0x0000000402087825 */ /* 0x001fe200078e0208 */
[----:B------:R-:W-:Y:S02]  /*0940*/  SEL R6, R6, RZ, P0 ;  /* 0x000000ff06067207 */ /* 0x000fe40000000000 */
[----:B------:R-:W-:-:S02]  /*0950*/  SEL R5, R5, RZ, P1 ;  /* 0x000000ff05057207 */ /* 0x000fc40000800000 */
[----:B------:R-:W-:-:S05]  /*0960*/  SEL R4, R4, RZ, P2 ;  /* 0x000000ff04047207 */ /* 0x000fca0001000000 */
[----:B------:R-:W-:Y:S01]  /*0970*/  STG.E.128 desc[UR4][R8.64], R4 ;  /* 0x0000000408007986 */ /* 0x000fe2000c101d04 */
[----:B--2---:R-:W-:Y:S01]  /*0980*/  FFMA R3, R16, R3, R20 ;  /* 0x0000000310037223 */ /* 0x004fe20000000014 */
[----:B------:R-:W-:Y:S01]  /*0990*/  FFMA R14, R17, R14, R21 ;  /* 0x0000000e110e7223 */ /* 0x000fe20000000015 */
[----:B------:R-:W-:Y:S01]  /*09a0*/  FFMA R13, R18, R13, R22 ;  /* 0x0000000d120d7223 */ /* 0x000fe20000000016 */
[----:B------:R-:W-:Y:S02]  /*09b0*/  FFMA R0, R19, R0, R23 ;  /* 0x0000000013007223 */ /* 0x000fe40000000017 */
[----:B------:R-:W-:Y:S02]  /*09c0*/  FSETP.GEU.AND P5, PT, R3, RZ, PT ;  /* 0x000000ff0300720b */ /* 0x000fe40003fae000 */
[----:B------:R-:W-:Y:S02]  /*09d0*/  FSETP.GEU.AND P3, PT, R13, RZ, PT ;  /* 0x000000ff0d00720b */ /* 0x000fe40003f6e000 */
[----:B------:R-:W-:-:S02]  /*09e0*/  FSETP.GEU.AND P4, PT, R14, RZ, PT ;  /* 0x000000ff0e00720b */ /* 0x000fc40003f8e000 */
[----:B------:R-:W-:Y:S02]  /*09f0*/  FSETP.GEU.AND P6, PT, R0, RZ, PT ;  /* 0x000000ff0000720b */ /* 0x000fe40003fce000 */
[----:B------:R-:W-:Y:S02]  /*0a00*/  SEL R18, R13, RZ, P3 ;  /* 0x000000ff0d127207 */ /* 0x000fe40001800000 */
[----:B------:R-:W-:Y:S02]  /*0a10*/  SEL R17, R14, RZ, P4 ;  /* 0x000000ff0e117207 */ /* 0x000fe40002000000 */
[----:B------:R-:W-:Y:S02]  /*0a20*/  SEL R16, R3, RZ, P5 ;  /* 0x000000ff03107207 */ /* 0x000fe40002800000 */
[----:B------:R-:W-:-:S05]  /*0a30*/  SEL R19, R0, RZ, P6 ;  /* 0x000000ff00137207 */ /* 0x000fca0003000000 */
[----:B------:R-:W-:Y:S01]  /*0a40*/  STG.E.128 desc[UR4][R8.64+0x800], R16 ;  /* 0x0008001008007986 */ /* 0x000fe2000c101d04 */
[----:B------:R-:W-:Y:S05]  /*0a50*/  EXIT ;  /* 0x000000000000794d */ /* 0x000fea0003800000 */
.L_x_0:
[----:B------:R-:W-:-:S00]  /*0a60*/  BRA `(.L_x_0) ;  /* 0xfffffffc00fc7947 */ /* 0x000fc0000383ffff */
[----:B------:R-:W-:-:S00]  /*0a70*/  NOP ;  /* 0x0000000000007918 */ /* 0x000fc00000000000 */
        /* <DEDUP_REMOVED lines=8> */
.L_x_1:


//--------------------- .nv.global.init           --------------------------
	.section	.nv.global.init,"aw",@progbits
.nv.global.init:
	.type		_$_str,@object
	.size		_$_str,(_$_str_$_2 - _$_str)
_$_str:
        /*0000*/ 	.byte	0x5f, 0x5f, 0x43, 0x55, 0x44, 0x41, 0x5f, 0x46, 0x54, 0x5a, 0x00
	.type		_$_str_$_2,@object
	.size		_$_str_$_2,(.L_1 - _$_str_$_2)
_$_str_$_2:
        /*000b*/ 	.byte	0x5f, 0x5f, 0x43, 0x55, 0x44, 0x41, 0x5f, 0x50, 0x52, 0x45, 0x43, 0x5f, 0x53, 0x51, 0x52, 0x54
        /*001b*/ 	.byte	0x00
.L_1:


//--------------------- .nv.constant0.triton_poi_fused__native_batch_norm_legit_no_training_relu_54 --------------------------
	.section	.nv.constant0.triton_poi_fused__native_batch_norm_legit_no_training_relu_54,"a",@progbits
	.sectionflags	@""
	.align	4
.nv.constant0.triton_poi_fused__native_batch_norm_legit_no_training_relu_54:
	.zero		580
